//
// Generated by NVIDIA NVVM Compiler
//
// Compiler Build ID: CL-36424714
// Cuda compilation tools, release 13.0, V13.0.88
// Based on NVVM 20.0.0
//

.version 9.0
.target sm_100
.address_size 64

	// .globl	_Z17count_bits_kernelPKfiiPi
// _ZZ17count_bits_kernelPKfiiPiE11local_count has been demoted
// _ZZ26partition_kernel_optimizedPKfPfS1_iiPiS2_E11shared_ones has been demoted
// _ZZ26partition_kernel_optimizedPKfPfS1_iiPiS2_E12shared_zeros has been demoted
// _ZZ26partition_kernel_optimizedPKfPfS1_iiPiS2_E16local_ones_count has been demoted
// _ZZ26partition_kernel_optimizedPKfPfS1_iiPiS2_E17local_zeros_count has been demoted
// _ZZ26partition_kernel_optimizedPKfPfS1_iiPiS2_E9ones_base has been demoted
// _ZZ26partition_kernel_optimizedPKfPfS1_iiPiS2_E10zeros_base has been demoted

.visible .entry _Z17count_bits_kernelPKfiiPi(
	.param .u64 .ptr .align 1 _Z17count_bits_kernelPKfiiPi_param_0,
	.param .u32 _Z17count_bits_kernelPKfiiPi_param_1,
	.param .u32 _Z17count_bits_kernelPKfiiPi_param_2,
	.param .u64 .ptr .align 1 _Z17count_bits_kernelPKfiiPi_param_3
)
{
	.reg .pred 	%p<8>;
	.reg .b32 	%r<39>;
	.reg .b64 	%rd<7>;
	// demoted variable
	.shared .align 4 .b8 _ZZ17count_bits_kernelPKfiiPiE11local_count[1024];
	ld.param.u64 	%rd2, [_Z17count_bits_kernelPKfiiPi_param_0];
	ld.param.u32 	%r14, [_Z17count_bits_kernelPKfiiPi_param_1];
	ld.param.u32 	%r15, [_Z17count_bits_kernelPKfiiPi_param_2];
	ld.param.u64 	%rd3, [_Z17count_bits_kernelPKfiiPi_param_3];
	mov.u32 	%r16, %ctaid.x;
	mov.u32 	%r38, %ntid.x;
	mov.u32 	%r2, %tid.x;
	mad.lo.s32 	%r36, %r16, %r38, %r2;
	shl.b32 	%r17, %r2, 2;
	mov.u32 	%r18, _ZZ17count_bits_kernelPKfiiPiE11local_count;
	add.s32 	%r4, %r18, %r17;
	mov.b32 	%r19, 0;
	st.shared.u32 	[%r4], %r19;
	setp.ge.s32 	%p1, %r36, %r14;
	@%p1 bra 	$L__BB0_5;
	mov.b32 	%r21, 1;
	shl.b32 	%r5, %r21, %r15;
	mov.u32 	%r22, %nctaid.x;
	mul.lo.s32 	%r6, %r38, %r22;
	cvta.to.global.u64 	%rd1, %rd2;
	mov.b32 	%r37, 0;
$L__BB0_2:
	mul.wide.s32 	%rd4, %r36, 4;
	add.s64 	%rd5, %rd1, %rd4;
	ld.global.u32 	%r23, [%rd5];
	shr.u32 	%r24, %r23, 31;
	or.b32  	%r25, %r24, -2147483648;
	xor.b32  	%r26, %r25, %r23;
	and.b32  	%r27, %r26, %r5;
	setp.eq.s32 	%p2, %r27, 0;
	@%p2 bra 	$L__BB0_4;
	add.s32 	%r37, %r37, 1;
	st.shared.u32 	[%r4], %r37;
$L__BB0_4:
	add.s32 	%r36, %r36, %r6;
	setp.lt.s32 	%p3, %r36, %r14;
	@%p3 bra 	$L__BB0_2;
$L__BB0_5:
	bar.sync 	0;
	setp.lt.u32 	%p4, %r38, 2;
	@%p4 bra 	$L__BB0_9;
$L__BB0_6:
	shr.u32 	%r13, %r38, 1;
	setp.ge.u32 	%p5, %r2, %r13;
	@%p5 bra 	$L__BB0_8;
	shl.b32 	%r28, %r13, 2;
	add.s32 	%r29, %r4, %r28;
	ld.shared.u32 	%r30, [%r29];
	ld.shared.u32 	%r31, [%r4];
	add.s32 	%r32, %r31, %r30;
	st.shared.u32 	[%r4], %r32;
$L__BB0_8:
	bar.sync 	0;
	setp.gt.u32 	%p6, %r38, 3;
	mov.u32 	%r38, %r13;
	@%p6 bra 	$L__BB0_6;
$L__BB0_9:
	setp.ne.s32 	%p7, %r2, 0;
	@%p7 bra 	$L__BB0_11;
	ld.shared.u32 	%r33, [_ZZ17count_bits_kernelPKfiiPiE11local_count];
	cvta.to.global.u64 	%rd6, %rd3;
	atom.global.add.u32 	%r34, [%rd6], %r33;
$L__BB0_11:
	ret;

}
	// .globl	_Z16partition_kernelPKfPfS1_iiPiS2_
.visible .entry _Z16partition_kernelPKfPfS1_iiPiS2_(
	.param .u64 .ptr .align 1 _Z16partition_kernelPKfPfS1_iiPiS2__param_0,
	.param .u64 .ptr .align 1 _Z16partition_kernelPKfPfS1_iiPiS2__param_1,
	.param .u64 .ptr .align 1 _Z16partition_kernelPKfPfS1_iiPiS2__param_2,
	.param .u32 _Z16partition_kernelPKfPfS1_iiPiS2__param_3,
	.param .u32 _Z16partition_kernelPKfPfS1_iiPiS2__param_4,
	.param .u64 .ptr .align 1 _Z16partition_kernelPKfPfS1_iiPiS2__param_5,
	.param .u64 .ptr .align 1 _Z16partition_kernelPKfPfS1_iiPiS2__param_6
)
{
	.reg .pred 	%p<4>;
	.reg .b32 	%r<21>;
	.reg .b32 	%f<2>;
	.reg .b64 	%rd<17>;

	ld.param.u64 	%rd6, [_Z16partition_kernelPKfPfS1_iiPiS2__param_0];
	ld.param.u64 	%rd7, [_Z16partition_kernelPKfPfS1_iiPiS2__param_1];
	ld.param.u64 	%rd8, [_Z16partition_kernelPKfPfS1_iiPiS2__param_2];
	ld.param.u32 	%r7, [_Z16partition_kernelPKfPfS1_iiPiS2__param_3];
	ld.param.u32 	%r8, [_Z16partition_kernelPKfPfS1_iiPiS2__param_4];
	ld.param.u64 	%rd9, [_Z16partition_kernelPKfPfS1_iiPiS2__param_5];
	ld.param.u64 	%rd10, [_Z16partition_kernelPKfPfS1_iiPiS2__param_6];
	mov.u32 	%r9, %ctaid.x;
	mov.u32 	%r1, %ntid.x;
	mov.u32 	%r10, %tid.x;
	mad.lo.s32 	%r20, %r9, %r1, %r10;
	setp.ge.s32 	%p1, %r20, %r7;
	@%p1 bra 	$L__BB1_6;
	mov.b32 	%r11, 1;
	shl.b32 	%r3, %r11, %r8;
	mov.u32 	%r12, %nctaid.x;
	mul.lo.s32 	%r4, %r1, %r12;
	cvta.to.global.u64 	%rd1, %rd6;
	cvta.to.global.u64 	%rd2, %rd10;
	cvta.to.global.u64 	%rd3, %rd8;
	cvta.to.global.u64 	%rd4, %rd9;
	cvta.to.global.u64 	%rd5, %rd7;
$L__BB1_2:
	mul.wide.s32 	%rd11, %r20, 4;
	add.s64 	%rd12, %rd1, %rd11;
	ld.global.f32 	%f1, [%rd12];
	mov.b32 	%r13, %f1;
	shr.u32 	%r14, %r13, 31;
	or.b32  	%r15, %r14, -2147483648;
	xor.b32  	%r16, %r15, %r13;
	and.b32  	%r17, %r16, %r3;
	setp.eq.s32 	%p2, %r17, 0;
	@%p2 bra 	$L__BB1_4;
	atom.global.add.u32 	%r18, [%rd4], 1;
	mul.wide.s32 	%rd13, %r18, 4;
	add.s64 	%rd14, %rd5, %rd13;
	st.global.f32 	[%rd14], %f1;
	bra.uni 	$L__BB1_5;
$L__BB1_4:
	atom.global.add.u32 	%r19, [%rd2], 1;
	mul.wide.s32 	%rd15, %r19, 4;
	add.s64 	%rd16, %rd3, %rd15;
	st.global.f32 	[%rd16], %f1;
$L__BB1_5:
	add.s32 	%r20, %r20, %r4;
	setp.lt.s32 	%p3, %r20, %r7;
	@%p3 bra 	$L__BB1_2;
$L__BB1_6:
	ret;

}
	// .globl	_Z26partition_kernel_optimizedPKfPfS1_iiPiS2_
.visible .entry _Z26partition_kernel_optimizedPKfPfS1_iiPiS2_(
	.param .u64 .ptr .align 1 _Z26partition_kernel_optimizedPKfPfS1_iiPiS2__param_0,
	.param .u64 .ptr .align 1 _Z26partition_kernel_optimizedPKfPfS1_iiPiS2__param_1,
	.param .u64 .ptr .align 1 _Z26partition_kernel_optimizedPKfPfS1_iiPiS2__param_2,
	.param .u32 _Z26partition_kernel_optimizedPKfPfS1_iiPiS2__param_3,
	.param .u32 _Z26partition_kernel_optimizedPKfPfS1_iiPiS2__param_4,
	.param .u64 .ptr .align 1 _Z26partition_kernel_optimizedPKfPfS1_iiPiS2__param_5,
	.param .u64 .ptr .align 1 _Z26partition_kernel_optimizedPKfPfS1_iiPiS2__param_6
)
{
	.reg .pred 	%p<11>;
	.reg .b32 	%r<52>;
	.reg .b32 	%f<4>;
	.reg .b64 	%rd<17>;
	// demoted variable
	.shared .align 4 .b8 _ZZ26partition_kernel_optimizedPKfPfS1_iiPiS2_E11shared_ones[1024];
	// demoted variable
	.shared .align 4 .b8 _ZZ26partition_kernel_optimizedPKfPfS1_iiPiS2_E12shared_zeros[1024];
	// demoted variable
	.shared .align 4 .u32 _ZZ26partition_kernel_optimizedPKfPfS1_iiPiS2_E16local_ones_count;
	// demoted variable
	.shared .align 4 .u32 _ZZ26partition_kernel_optimizedPKfPfS1_iiPiS2_E17local_zeros_count;
	// demoted variable
	.shared .align 4 .u32 _ZZ26partition_kernel_optimizedPKfPfS1_iiPiS2_E9ones_base;
	// demoted variable
	.shared .align 4 .u32 _ZZ26partition_kernel_optimizedPKfPfS1_iiPiS2_E10zeros_base;
	ld.param.u64 	%rd6, [_Z26partition_kernel_optimizedPKfPfS1_iiPiS2__param_0];
	ld.param.u64 	%rd7, [_Z26partition_kernel_optimizedPKfPfS1_iiPiS2__param_1];
	ld.param.u64 	%rd8, [_Z26partition_kernel_optimizedPKfPfS1_iiPiS2__param_2];
	ld.param.u32 	%r17, [_Z26partition_kernel_optimizedPKfPfS1_iiPiS2__param_3];
	ld.param.u32 	%r18, [_Z26partition_kernel_optimizedPKfPfS1_iiPiS2__param_4];
	ld.param.u64 	%rd9, [_Z26partition_kernel_optimizedPKfPfS1_iiPiS2__param_5];
	ld.param.u64 	%rd10, [_Z26partition_kernel_optimizedPKfPfS1_iiPiS2__param_6];
	mov.u32 	%r1, %tid.x;
	mov.u32 	%r2, %ntid.x;
	setp.lt.s32 	%p1, %r17, 1;
	@%p1 bra 	$L__BB2_17;
	mov.b32 	%r20, 1;
	shl.b32 	%r3, %r20, %r18;
	mov.u32 	%r21, %nctaid.x;
	mul.lo.s32 	%r4, %r2, %r21;
	mov.u32 	%r22, %ctaid.x;
	mad.lo.s32 	%r5, %r22, %r2, %r1;
	cvta.to.global.u64 	%rd1, %rd6;
	cvta.to.global.u64 	%rd2, %rd9;
	cvta.to.global.u64 	%rd3, %rd10;
	cvta.to.global.u64 	%rd4, %rd8;
	cvta.to.global.u64 	%rd5, %rd7;
	mov.b32 	%r49, 0;
$L__BB2_2:
	setp.ne.s32 	%p2, %r1, 0;
	@%p2 bra 	$L__BB2_4;
	mov.b32 	%r23, 0;
	st.shared.u32 	[_ZZ26partition_kernel_optimizedPKfPfS1_iiPiS2_E16local_ones_count], %r23;
	st.shared.u32 	[_ZZ26partition_kernel_optimizedPKfPfS1_iiPiS2_E17local_zeros_count], %r23;
$L__BB2_4:
	bar.sync 	0;
	add.s32 	%r7, %r5, %r49;
	setp.ge.s32 	%p3, %r7, %r17;
	@%p3 bra 	$L__BB2_8;
	mul.wide.s32 	%rd11, %r7, 4;
	add.s64 	%rd12, %rd1, %rd11;
	ld.global.f32 	%f1, [%rd12];
	mov.b32 	%r24, %f1;
	shr.u32 	%r25, %r24, 31;
	or.b32  	%r26, %r25, -2147483648;
	xor.b32  	%r27, %r26, %r24;
	and.b32  	%r28, %r27, %r3;
	setp.eq.s32 	%p4, %r28, 0;
	@%p4 bra 	$L__BB2_7;
	atom.shared.add.u32 	%r29, [_ZZ26partition_kernel_optimizedPKfPfS1_iiPiS2_E16local_ones_count], 1;
	shl.b32 	%r30, %r29, 2;
	mov.u32 	%r31, _ZZ26partition_kernel_optimizedPKfPfS1_iiPiS2_E11shared_ones;
	add.s32 	%r32, %r31, %r30;
	st.shared.f32 	[%r32], %f1;
	bra.uni 	$L__BB2_8;
$L__BB2_7:
	atom.shared.add.u32 	%r33, [_ZZ26partition_kernel_optimizedPKfPfS1_iiPiS2_E17local_zeros_count], 1;
	shl.b32 	%r34, %r33, 2;
	mov.u32 	%r35, _ZZ26partition_kernel_optimizedPKfPfS1_iiPiS2_E12shared_zeros;
	add.s32 	%r36, %r35, %r34;
	st.shared.f32 	[%r36], %f1;
$L__BB2_8:
	setp.ne.s32 	%p5, %r1, 0;
	bar.sync 	0;
	@%p5 bra 	$L__BB2_10;
	ld.shared.u32 	%r37, [_ZZ26partition_kernel_optimizedPKfPfS1_iiPiS2_E16local_ones_count];
	atom.global.add.u32 	%r38, [%rd2], %r37;
	st.shared.u32 	[_ZZ26partition_kernel_optimizedPKfPfS1_iiPiS2_E9ones_base], %r38;
	ld.shared.u32 	%r39, [_ZZ26partition_kernel_optimizedPKfPfS1_iiPiS2_E17local_zeros_count];
	atom.global.add.u32 	%r40, [%rd3], %r39;
	st.shared.u32 	[_ZZ26partition_kernel_optimizedPKfPfS1_iiPiS2_E10zeros_base], %r40;
$L__BB2_10:
	bar.sync 	0;
	ld.shared.u32 	%r8, [_ZZ26partition_kernel_optimizedPKfPfS1_iiPiS2_E16local_ones_count];
	setp.ge.s32 	%p6, %r1, %r8;
	@%p6 bra 	$L__BB2_13;
	ld.shared.u32 	%r9, [_ZZ26partition_kernel_optimizedPKfPfS1_iiPiS2_E9ones_base];
	mov.u32 	%r50, %r1;
$L__BB2_12:
	shl.b32 	%r41, %r50, 2;
	mov.u32 	%r42, _ZZ26partition_kernel_optimizedPKfPfS1_iiPiS2_E11shared_ones;
	add.s32 	%r43, %r42, %r41;
	ld.shared.f32 	%f2, [%r43];
	add.s32 	%r44, %r9, %r50;
	mul.wide.s32 	%rd13, %r44, 4;
	add.s64 	%rd14, %rd5, %rd13;
	st.global.f32 	[%rd14], %f2;
	add.s32 	%r50, %r50, %r2;
	setp.lt.s32 	%p7, %r50, %r8;
	@%p7 bra 	$L__BB2_12;
$L__BB2_13:
	ld.shared.u32 	%r10, [_ZZ26partition_kernel_optimizedPKfPfS1_iiPiS2_E17local_zeros_count];
	setp.ge.s32 	%p8, %r1, %r10;
	@%p8 bra 	$L__BB2_16;
	ld.shared.u32 	%r11, [_ZZ26partition_kernel_optimizedPKfPfS1_iiPiS2_E10zeros_base];
	mov.u32 	%r51, %r1;
$L__BB2_15:
	shl.b32 	%r45, %r51, 2;
	mov.u32 	%r46, _ZZ26partition_kernel_optimizedPKfPfS1_iiPiS2_E12shared_zeros;
	add.s32 	%r47, %r46, %r45;
	ld.shared.f32 	%f3, [%r47];
	add.s32 	%r48, %r11, %r51;
	mul.wide.s32 	%rd15, %r48, 4;
	add.s64 	%rd16, %rd4, %rd15;
	st.global.f32 	[%rd16], %f3;
	add.s32 	%r51, %r51, %r2;
	setp.lt.s32 	%p9, %r51, %r10;
	@%p9 bra 	$L__BB2_15;
$L__BB2_16:
	bar.sync 	0;
	add.s32 	%r49, %r49, %r4;
	setp.lt.s32 	%p10, %r49, %r17;
	@%p10 bra 	$L__BB2_2;
$L__BB2_17:
	ret;

}


// ===== COMPILED SASS (sm_100) =====

	.target	sm_100

	.elftype	@"ET_EXEC"


//--------------------- .note.nv.tkinfo           --------------------------
	.section	.note.nv.tkinfo,"",@"SHT_NOTE"
	.sectionflags	@"SHF_NOTE_NV_TKINFO"
	.tkinfo
        /*0018*/ 	.word	0x00000002
        /*0030*/ 	.string	""
        /*0030*/ 	.string	"ptxas"
        /*0030*/ 	.string	"Cuda compilation tools, release 13.0, V13.0.88"
        /*0030*/ 	.string	"Build cuda_13.0.r13.0/compiler.36424714_0"
        /*0030*/ 	.string	"-arch sm_100 -m 64 "



//--------------------- .note.nv.cuinfo           --------------------------
	.section	.note.nv.cuinfo,"",@"SHT_NOTE"
	.sectionflags	@"SHF_NOTE_NV_CUINFO"
        /*0018*/ 	.short	0x0002
        /*001a*/ 	.short	0x0064
        /*001c*/ 	.short	0x0082
	.zero		2


//--------------------- .nv.info                  --------------------------
	.section	.nv.info,"",@"SHT_CUDA_INFO"
	.align	4


	//----- nvinfo : EIATTR_REGCOUNT
	.align		4
        /*0000*/ 	.byte	0x04, 0x2f
        /*0002*/ 	.short	(.L_1 - .L_0)
	.align		4
.L_0:
        /*0004*/ 	.word	index@(_Z17count_bits_kernelPKfiiPi)
        /*0008*/ 	.word	0x0000000f


	//----- nvinfo : EIATTR_FRAME_SIZE
	.align		4
.L_1:
        /*000c*/ 	.byte	0x04, 0x11
        /*000e*/ 	.short	(.L_3 - .L_2)
	.align		4
.L_2:
        /*0010*/ 	.word	index@(_Z17count_bits_kernelPKfiiPi)
        /*0014*/ 	.word	0x00000000


	//----- nvinfo : EIATTR_REGCOUNT
	.align		4
.L_3:
        /*0018*/ 	.byte	0x04, 0x2f
        /*001a*/ 	.short	(.L_5 - .L_4)
	.align		4
.L_4:
        /*001c*/ 	.word	index@(_Z16partition_kernelPKfPfS1_iiPiS2_)
        /*0020*/ 	.word	0x00000013


	//----- nvinfo : EIATTR_FRAME_SIZE
	.align		4
.L_5:
        /*0024*/ 	.byte	0x04, 0x11
        /*0026*/ 	.short	(.L_7 - .L_6)
	.align		4
.L_6:
        /*0028*/ 	.word	index@(_Z16partition_kernelPKfPfS1_iiPiS2_)
        /*002c*/ 	.word	0x00000000


	//----- nvinfo : EIATTR_REGCOUNT
	.align		4
.L_7:
        /*0030*/ 	.byte	0x04, 0x2f
        /*0032*/ 	.short	(.L_9 - .L_8)
	.align		4
.L_8:
        /*0034*/ 	.word	index@(_Z26partition_kernel_optimizedPKfPfS1_iiPiS2_)
        /*0038*/ 	.word	0x00000014


	//----- nvinfo : EIATTR_FRAME_SIZE
	.align		4
.L_9:
        /*003c*/ 	.byte	0x04, 0x11
        /*003e*/ 	.short	(.L_11 - .L_10)
	.align		4
.L_10:
        /*0040*/ 	.word	index@(_Z26partition_kernel_optimizedPKfPfS1_iiPiS2_)
        /*0044*/ 	.word	0x00000000


	//----- nvinfo : EIATTR_MIN_STACK_SIZE
	.align		4
.L_11:
        /*0048*/ 	.byte	0x04, 0x12
        /*004a*/ 	.short	(.L_13 - .L_12)
	.align		4
.L_12:
        /*004c*/ 	.word	index@(_Z26partition_kernel_optimizedPKfPfS1_iiPiS2_)
        /*0050*/ 	.word	0x00000000


	//----- nvinfo : EIATTR_MIN_STACK_SIZE
	.align		4
.L_13:
        /*0054*/ 	.byte	0x04, 0x12
        /*0056*/ 	.short	(.L_15 - .L_14)
	.align		4
.L_14:
        /*0058*/ 	.word	index@(_Z16partition_kernelPKfPfS1_iiPiS2_)
        /*005c*/ 	.word	0x00000000


	//----- nvinfo : EIATTR_MIN_STACK_SIZE
	.align		4
.L_15:
        /*0060*/ 	.byte	0x04, 0x12
        /*0062*/ 	.short	(.L_17 - .L_16)
	.align		4
.L_16:
        /*0064*/ 	.word	index@(_Z17count_bits_kernelPKfiiPi)
        /*0068*/ 	.word	0x00000000
.L_17:


//--------------------- .nv.compat                --------------------------
	.section	.nv.compat,"",@"SHT_CUDA_COMPAT_INFO"
	.align	4
        /*0000*/ 	.byte	0x02, 0x09, 0x00, 0x00, 0x02, 0x02, 0x01, 0x00, 0x02, 0x05, 0x05, 0x00, 0x03, 0x07, 0x01, 0x01
        /*0010*/ 	.byte	0x02, 0x03, 0x00, 0x00, 0x02, 0x06, 0x01, 0x00, 0x04, 0x0b, 0x08, 0x00, 0x09, 0x00, 0x00, 0x00
        /*0020*/ 	.byte	0x00, 0x00, 0x00, 0x00


//--------------------- .nv.info._Z26partition_kernel_optimizedPKfPfS1_iiPiS2_ --------------------------
	.section	.nv.info._Z26partition_kernel_optimizedPKfPfS1_iiPiS2_,"",@"SHT_CUDA_INFO"
	.sectionflags	@""
	.align	4


	//----- nvinfo : EIATTR_CUDA_API_VERSION
	.align		4
        /*0000*/ 	.byte	0x04, 0x37
        /*0002*/ 	.short	(.L_19 - .L_18)
.L_18:
        /*0004*/ 	.word	0x00000082


	//----- nvinfo : EIATTR_KPARAM_INFO
	.align		4
.L_19:
        /*0008*/ 	.byte	0x04, 0x17
        /*000a*/ 	.short	(.L_21 - .L_20)
.L_20:
        /*000c*/ 	.word	0x00000000
        /*0010*/ 	.short	0x0006
        /*0012*/ 	.short	0x0028
        /*0014*/ 	.byte	0x00, 0xf5, 0x21, 0x00


	//----- nvinfo : EIATTR_KPARAM_INFO
	.align		4
.L_21:
        /*0018*/ 	.byte	0x04, 0x17
        /*001a*/ 	.short	(.L_23 - .L_22)
.L_22:
        /*001c*/ 	.word	0x00000000
        /*0020*/ 	.short	0x0005
        /*0022*/ 	.short	0x0020
        /*0024*/ 	.byte	0x00, 0xf5, 0x21, 0x00


	//----- nvinfo : EIATTR_KPARAM_INFO
	.align		4
.L_23:
        /*0028*/ 	.byte	0x04, 0x17
        /*002a*/ 	.short	(.L_25 - .L_24)
.L_24:
        /*002c*/ 	.word	0x00000000
        /*0030*/ 	.short	0x0004
        /*0032*/ 	.short	0x001c
        /*0034*/ 	.byte	0x00, 0xf0, 0x11, 0x00


	//----- nvinfo : EIATTR_KPARAM_INFO
	.align		4
.L_25:
        /*0038*/ 	.byte	0x04, 0x17
        /*003a*/ 	.short	(.L_27 - .L_26)
.L_26:
        /*003c*/ 	.word	0x00000000
        /*0040*/ 	.short	0x0003
        /*0042*/ 	.short	0x0018
        /*0044*/ 	.byte	0x00, 0xf0, 0x11, 0x00


	//----- nvinfo : EIATTR_KPARAM_INFO
	.align		4
.L_27:
        /*0048*/ 	.byte	0x04, 0x17
        /*004a*/ 	.short	(.L_29 - .L_28)
.L_28:
        /*004c*/ 	.word	0x00000000
        /*0050*/ 	.short	0x0002
        /*0052*/ 	.short	0x0010
        /*0054*/ 	.byte	0x00, 0xf5, 0x21, 0x00


	//----- nvinfo : EIATTR_KPARAM_INFO
	.align		4
.L_29:
        /*0058*/ 	.byte	0x04, 0x17
        /*005a*/ 	.short	(.L_31 - .L_30)
.L_30:
        /*005c*/ 	.word	0x00000000
        /*0060*/ 	.short	0x0001
        /*0062*/ 	.short	0x0008
        /*0064*/ 	.byte	0x00, 0xf5, 0x21, 0x00


	//----- nvinfo : EIATTR_KPARAM_INFO
	.align		4
.L_31:
        /*0068*/ 	.byte	0x04, 0x17
        /*006a*/ 	.short	(.L_33 - .L_32)
.L_32:
        /*006c*/ 	.word	0x00000000
        /*0070*/ 	.short	0x0000
        /*0072*/ 	.short	0x0000
        /*0074*/ 	.byte	0x00, 0xf5, 0x21, 0x00


	//----- nvinfo : EIATTR_SPARSE_MMA_MASK
	.align		4
.L_33:
        /*0078*/ 	.byte	0x03, 0x50
        /*007a*/ 	.short	0x0000


	//----- nvinfo : EIATTR_MAXREG_COUNT
	.align		4
        /*007c*/ 	.byte	0x03, 0x1b
        /*007e*/ 	.short	0x00ff


	//----- nvinfo : EIATTR_NUM_BARRIERS
	.align		4
        /*0080*/ 	.byte	0x02, 0x4c
        /*0082*/ 	.byte	0x01
	.zero		1


	//----- nvinfo : EIATTR_MERCURY_ISA_VERSION
	.align		4
        /*0084*/ 	.byte	0x03, 0x5f
        /*0086*/ 	.short	0x0101


	//----- nvinfo : EIATTR_INT_WARP_WIDE_INSTR_OFFSETS
	.align		4
        /*0088*/ 	.byte	0x04, 0x31
        /*008a*/ 	.short	(.L_35 - .L_34)


	//   ....[0]....
.L_34:
        /*008c*/ 	.word	0x00000220


	//   ....[1]....
        /*0090*/ 	.word	0x000002d0


	//   ....[2]....
        /*0094*/ 	.word	0x00000350


	//   ....[3]....
        /*0098*/ 	.word	0x00000410


	//----- nvinfo : EIATTR_VRC_CTA_INIT_COUNT
	.align		4
.L_35:
        /*009c*/ 	.byte	0x02, 0x4a
	.zero		1
	.zero		1


	//----- nvinfo : EIATTR_EXIT_INSTR_OFFSETS
	.align		4
        /*00a0*/ 	.byte	0x04, 0x1c
        /*00a2*/ 	.short	(.L_37 - .L_36)


	//   ....[0]....
.L_36:
        /*00a4*/ 	.word	0x00000030


	//   ....[1]....
        /*00a8*/ 	.word	0x00000800


	//----- nvinfo : EIATTR_CRS_STACK_SIZE
	.align		4
.L_37:
        /*00ac*/ 	.byte	0x04, 0x1e
        /*00ae*/ 	.short	(.L_39 - .L_38)
.L_38:
        /*00b0*/ 	.word	0x00000000


	//----- nvinfo : EIATTR_CBANK_PARAM_SIZE
	.align		4
.L_39:
        /*00b4*/ 	.byte	0x03, 0x19
        /*00b6*/ 	.short	0x0030


	//----- nvinfo : EIATTR_PARAM_CBANK
	.align		4
        /*00b8*/ 	.byte	0x04, 0x0a
        /*00ba*/ 	.short	(.L_41 - .L_40)
	.align		4
.L_40:
        /*00bc*/ 	.word	index@(.nv.constant0._Z26partition_kernel_optimizedPKfPfS1_iiPiS2_)
        /*00c0*/ 	.short	0x0380
        /*00c2*/ 	.short	0x0030


	//----- nvinfo : EIATTR_SW_WAR
	.align		4
.L_41:
        /*00c4*/ 	.byte	0x04, 0x36
        /*00c6*/ 	.short	(.L_43 - .L_42)
.L_42:
        /*00c8*/ 	.word	0x00000008
.L_43:


//--------------------- .nv.info._Z16partition_kernelPKfPfS1_iiPiS2_ --------------------------
	.section	.nv.info._Z16partition_kernelPKfPfS1_iiPiS2_,"",@"SHT_CUDA_INFO"
	.sectionflags	@""
	.align	4


	//----- nvinfo : EIATTR_CUDA_API_VERSION
	.align		4
        /*0000*/ 	.byte	0x04, 0x37
        /*0002*/ 	.short	(.L_45 - .L_44)
.L_44:
        /*0004*/ 	.word	0x00000082


	//----- nvinfo : EIATTR_KPARAM_INFO
	.align		4
.L_45:
        /*0008*/ 	.byte	0x04, 0x17
        /*000a*/ 	.short	(.L_47 - .L_46)
.L_46:
        /*000c*/ 	.word	0x00000000
        /*0010*/ 	.short	0x0006
        /*0012*/ 	.short	0x0028
        /*0014*/ 	.byte	0x00, 0xf5, 0x21, 0x00


	//----- nvinfo : EIATTR_KPARAM_INFO
	.align		4
.L_47:
        /*0018*/ 	.byte	0x04, 0x17
        /*001a*/ 	.short	(.L_49 - .L_48)
.L_48:
        /*001c*/ 	.word	0x00000000
        /*0020*/ 	.short	0x0005
        /*0022*/ 	.short	0x0020
        /*0024*/ 	.byte	0x00, 0xf5, 0x21, 0x00


	//----- nvinfo : EIATTR_KPARAM_INFO
	.align		4
.L_49:
        /*0028*/ 	.byte	0x04, 0x17
        /*002a*/ 	.short	(.L_51 - .L_50)
.L_50:
        /*002c*/ 	.word	0x00000000
        /*0030*/ 	.short	0x0004
        /*0032*/ 	.short	0x001c
        /*0034*/ 	.byte	0x00, 0xf0, 0x11, 0x00


	//----- nvinfo : EIATTR_KPARAM_INFO
	.align		4
.L_51:
        /*0038*/ 	.byte	0x04, 0x17
        /*003a*/ 	.short	(.L_53 - .L_52)
.L_52:
        /*003c*/ 	.word	0x00000000
        /*0040*/ 	.short	0x0003
        /*0042*/ 	.short	0x0018
        /*0044*/ 	.byte	0x00, 0xf0, 0x11, 0x00


	//----- nvinfo : EIATTR_KPARAM_INFO
	.align		4
.L_53:
        /*0048*/ 	.byte	0x04, 0x17
        /*004a*/ 	.short	(.L_55 - .L_54)
.L_54:
        /*004c*/ 	.word	0x00000000
        /*0050*/ 	.short	0x0002
        /*0052*/ 	.short	0x0010
        /*0054*/ 	.byte	0x00, 0xf5, 0x21, 0x00


	//----- nvinfo : EIATTR_KPARAM_INFO
	.align		4
.L_55:
        /*0058*/ 	.byte	0x04, 0x17
        /*005a*/ 	.short	(.L_57 - .L_56)
.L_56:
        /*005c*/ 	.word	0x00000000
        /*0060*/ 	.short	0x0001
        /*0062*/ 	.short	0x0008
        /*0064*/ 	.byte	0x00, 0xf5, 0x21, 0x00


	//----- nvinfo : EIATTR_KPARAM_INFO
	.align		4
.L_57:
        /*0068*/ 	.byte	0x04, 0x17
        /*006a*/ 	.short	(.L_59 - .L_58)
.L_58:
        /*006c*/ 	.word	0x00000000
        /*0070*/ 	.short	0x0000
        /*0072*/ 	.short	0x0000
        /*0074*/ 	.byte	0x00, 0xf5, 0x21, 0x00


	//----- nvinfo : EIATTR_SPARSE_MMA_MASK
	.align		4
.L_59:
        /*0078*/ 	.byte	0x03, 0x50
        /*007a*/ 	.short	0x0000


	//----- nvinfo : EIATTR_MAXREG_COUNT
	.align		4
        /*007c*/ 	.byte	0x03, 0x1b
        /*007e*/ 	.short	0x00ff


	//----- nvinfo : EIATTR_MERCURY_ISA_VERSION
	.align		4
        /*0080*/ 	.byte	0x03, 0x5f
        /*0082*/ 	.short	0x0101


	//----- nvinfo : EIATTR_INT_WARP_WIDE_INSTR_OFFSETS
	.align		4
        /*0084*/ 	.byte	0x04, 0x31
        /*0086*/ 	.short	(.L_61 - .L_60)


	//   ....[0]....
.L_60:
        /*0088*/ 	.word	0x000001b0


	//   ....[1]....
        /*008c*/ 	.word	0x00000240


	//   ....[2]....
        /*0090*/ 	.word	0x000002a0


	//   ....[3]....
        /*0094*/ 	.word	0x00000330


	//----- nvinfo : EIATTR_VRC_CTA_INIT_COUNT
	.align		4
.L_61:
        /*0098*/ 	.byte	0x02, 0x4a
	.zero		1
	.zero		1


	//----- nvinfo : EIATTR_EXIT_INSTR_OFFSETS
	.align		4
        /*009c*/ 	.byte	0x04, 0x1c
        /*009e*/ 	.short	(.L_63 - .L_62)


	//   ....[0]....
.L_62:
        /*00a0*/ 	.word	0x00000070


	//   ....[1]....
        /*00a4*/ 	.word	0x00000390


	//----- nvinfo : EIATTR_CRS_STACK_SIZE
	.align		4
.L_63:
        /*00a8*/ 	.byte	0x04, 0x1e
        /*00aa*/ 	.short	(.L_65 - .L_64)
.L_64:
        /*00ac*/ 	.word	0x00000000


	//----- nvinfo : EIATTR_CBANK_PARAM_SIZE
	.align		4
.L_65:
        /*00b0*/ 	.byte	0x03, 0x19
        /*00b2*/ 	.short	0x0030


	//----- nvinfo : EIATTR_PARAM_CBANK
	.align		4
        /*00b4*/ 	.byte	0x04, 0x0a
        /*00b6*/ 	.short	(.L_67 - .L_66)
	.align		4
.L_66:
        /*00b8*/ 	.word	index@(.nv.constant0._Z16partition_kernelPKfPfS1_iiPiS2_)
        /*00bc*/ 	.short	0x0380
        /*00be*/ 	.short	0x0030


	//----- nvinfo : EIATTR_SW_WAR
	.align		4
.L_67:
        /*00c0*/ 	.byte	0x04, 0x36
        /*00c2*/ 	.short	(.L_69 - .L_68)
.L_68:
        /*00c4*/ 	.word	0x00000008
.L_69:


//--------------------- .nv.info._Z17count_bits_kernelPKfiiPi --------------------------
	.section	.nv.info._Z17count_bits_kernelPKfiiPi,"",@"SHT_CUDA_INFO"
	.sectionflags	@""
	.align	4


	//----- nvinfo : EIATTR_CUDA_API_VERSION
	.align		4
        /*0000*/ 	.byte	0x04, 0x37
        /*0002*/ 	.short	(.L_71 - .L_70)
.L_70:
        /*0004*/ 	.word	0x00000082


	//----- nvinfo : EIATTR_KPARAM_INFO
	.align		4
.L_71:
        /*0008*/ 	.byte	0x04, 0x17
        /*000a*/ 	.short	(.L_73 - .L_72)
.L_72:
        /*000c*/ 	.word	0x00000000
        /*0010*/ 	.short	0x0003
        /*0012*/ 	.short	0x0010
        /*0014*/ 	.byte	0x00, 0xf5, 0x21, 0x00


	//----- nvinfo : EIATTR_KPARAM_INFO
	.align		4
.L_73:
        /*0018*/ 	.byte	0x04, 0x17
        /*001a*/ 	.short	(.L_75 - .L_74)
.L_74:
        /*001c*/ 	.word	0x00000000
        /*0020*/ 	.short	0x0002
        /*0022*/ 	.short	0x000c
        /*0024*/ 	.byte	0x00, 0xf0, 0x11, 0x00


	//----- nvinfo : EIATTR_KPARAM_INFO
	.align		4
.L_75:
        /*0028*/ 	.byte	0x04, 0x17
        /*002a*/ 	.short	(.L_77 - .L_76)
.L_76:
        /*002c*/ 	.word	0x00000000
        /*0030*/ 	.short	0x0001
        /*0032*/ 	.short	0x0008
        /*0034*/ 	.byte	0x00, 0xf0, 0x11, 0x00


	//----- nvinfo : EIATTR_KPARAM_INFO
	.align		4
.L_77:
        /*0038*/ 	.byte	0x04, 0x17
        /*003a*/ 	.short	(.L_79 - .L_78)
.L_78:
        /*003c*/ 	.word	0x00000000
        /*0040*/ 	.short	0x0000
        /*0042*/ 	.short	0x0000
        /*0044*/ 	.byte	0x00, 0xf5, 0x21, 0x00


	//----- nvinfo : EIATTR_SPARSE_MMA_MASK
	.align		4
.L_79:
        /*0048*/ 	.byte	0x03, 0x50
        /*004a*/ 	.short	0x0000


	//----- nvinfo : EIATTR_MAXREG_COUNT
	.align		4
        /*004c*/ 	.byte	0x03, 0x1b
        /*004e*/ 	.short	0x00ff


	//----- nvinfo : EIATTR_NUM_BARRIERS
	.align		4
        /*0050*/ 	.byte	0x02, 0x4c
        /*0052*/ 	.byte	0x01
	.zero		1


	//----- nvinfo : EIATTR_MERCURY_ISA_VERSION
	.align		4
        /*0054*/ 	.byte	0x03, 0x5f
        /*0056*/ 	.short	0x0101


	//----- nvinfo : EIATTR_VRC_CTA_INIT_COUNT
	.align		4
        /*0058*/ 	.byte	0x02, 0x4a
	.zero		1
	.zero		1


	//----- nvinfo : EIATTR_EXIT_INSTR_OFFSETS
	.align		4
        /*005c*/ 	.byte	0x04, 0x1c
        /*005e*/ 	.short	(.L_81 - .L_80)


	//   ....[0]....
.L_80:
        /*0060*/ 	.word	0x00000300


	//   ....[1]....
        /*0064*/ 	.word	0x00000370


	//----- nvinfo : EIATTR_CRS_STACK_SIZE
	.align		4
.L_81:
        /*0068*/ 	.byte	0x04, 0x1e
        /*006a*/ 	.short	(.L_83 - .L_82)
.L_82:
        /*006c*/ 	.word	0x00000000


	//----- nvinfo : EIATTR_CBANK_PARAM_SIZE
	.align		4
.L_83:
        /*0070*/ 	.byte	0x03, 0x19
        /*0072*/ 	.short	0x0018


	//----- nvinfo : EIATTR_PARAM_CBANK
	.align		4
        /*0074*/ 	.byte	0x04, 0x0a
        /*0076*/ 	.short	(.L_85 - .L_84)
	.align		4
.L_84:
        /*0078*/ 	.word	index@(.nv.constant0._Z17count_bits_kernelPKfiiPi)
        /*007c*/ 	.short	0x0380
        /*007e*/ 	.short	0x0018


	//----- nvinfo : EIATTR_SW_WAR
	.align		4
.L_85:
        /*0080*/ 	.byte	0x04, 0x36
        /*0082*/ 	.short	(.L_87 - .L_86)
.L_86:
        /*0084*/ 	.word	0x00000008
.L_87:


//--------------------- .nv.callgraph             --------------------------
	.section	.nv.callgraph,"",@"SHT_CUDA_CALLGRAPH"
	.align	4
	.sectionentsize	8
	.align		4
        /*0000*/ 	.word	0x00000000
	.align		4
        /*0004*/ 	.word	0xffffffff
	.align		4
        /*0008*/ 	.word	0x00000000
	.align		4
        /*000c*/ 	.word	0xfffffffe
	.align		4
        /*0010*/ 	.word	0x00000000
	.align		4
        /*0014*/ 	.word	0xfffffffd
	.align		4
        /*0018*/ 	.word	0x00000000
	.align		4
        /*001c*/ 	.word	0xfffffffc


//--------------------- .text._Z26partition_kernel_optimizedPKfPfS1_iiPiS2_ --------------------------
	.section	.text._Z26partition_kernel_optimizedPKfPfS1_iiPiS2_,"ax",@progbits
	.align	128
        .global         _Z26partition_kernel_optimizedPKfPfS1_iiPiS2_
        .type           _Z26partition_kernel_optimizedPKfPfS1_iiPiS2_,@function
        .size           _Z26partition_kernel_optimizedPKfPfS1_iiPiS2_,(.L_x_24 - _Z26partition_kernel_optimizedPKfPfS1_iiPiS2_)
        .other          _Z26partition_kernel_optimizedPKfPfS1_iiPiS2_,@"STO_CUDA_ENTRY STV_DEFAULT"
_Z26partition_kernel_optimizedPKfPfS1_iiPiS2_:
.text._Z26partition_kernel_optimizedPKfPfS1_iiPiS2_:
[----:B------:R-:W-:Y:S08]  /*0000*/  LDC R1, c[0x0][0x37c] ;  /* 0x0000df00ff017b82 */ /* 0x000ff00000000800 */
[----:B------:R-:W0:Y:S02]  /*0010*/  LDC R0, c[0x0][0x398] ;  /* 0x0000e600ff007b82 */ /* 0x000e240000000800 */
[----:B0-----:R-:W-:-:S13]  /*0020*/  ISETP.GE.AND P0, PT, R0, 0x1, PT ;  /* 0x000000010000780c */ /* 0x001fda0003f06270 */
[----:B------:R-:W-:Y:S05]  /*0030*/  @!P0 EXIT ;  /* 0x000000000000894d */ /* 0x000fea0003800000 */
[----:B------:R-:W0:Y:S01]  /*0040*/  S2R R0, SR_TID.X ;  /* 0x0000000000007919 */ /* 0x000e220000002100 */
[----:B------:R-:W1:Y:S01]  /*0050*/  LDCU UR10, c[0x0][0x360] ;  /* 0x00006c00ff0a77ac */ /* 0x000e620008000800 */
[----:B------:R-:W0:Y:S01]  /*0060*/  S2R R3, SR_CTAID.X ;  /* 0x0000000000037919 */ /* 0x000e220000002500 */
[----:B------:R-:W2:Y:S01]  /*0070*/  LDCU UR5, c[0x0][0x39c] ;  /* 0x00007380ff0577ac */ /* 0x000ea20008000800 */
[----:B------:R-:W1:Y:S01]  /*0080*/  LDCU UR6, c[0x0][0x370] ;  /* 0x00006e00ff0677ac */ /* 0x000e620008000800 */
[----:B------:R-:W-:Y:S01]  /*0090*/  UMOV UR4, 0x1 ;  /* 0x0000000100047882 */ /* 0x000fe20000000000 */
[----:B------:R-:W3:Y:S01]  /*00a0*/  LDCU.64 UR12, c[0x0][0x358] ;  /* 0x00006b00ff0c77ac */ /* 0x000ee20008000a00 */
[----:B--2---:R-:W-:-:S03]  /*00b0*/  USHF.L.U32 UR5, UR4, UR5, URZ ;  /* 0x0000000504057299 */ /* 0x004fc600080006ff */
[----:B------:R-:W-:Y:S01]  /*00c0*/  UMOV UR4, URZ ;  /* 0x000000ff00047c82 */ /* 0x000fe20008000000 */
[----:B-1----:R-:W-:Y:S02]  /*00d0*/  UIMAD UR6, UR10, UR6, URZ ;  /* 0x000000060a0672a4 */ /* 0x002fe4000f8e02ff */
[----:B0--3--:R-:W-:-:S10]  /*00e0*/  IMAD R2, R3, UR10, R0 ;  /* 0x0000000a03027c24 */ /* 0x009fd4000f8e0200 */
.L_x_11:
[----:B------:R-:W-:Y:S01]  /*00f0*/  ISETP.NE.AND P0, PT, R0, RZ, PT ;  /* 0x000000ff0000720c */ /* 0x000fe20003f05270 */
[----:B0-----:R-:W0:Y:S01]  /*0100*/  LDCU UR14, c[0x0][0x398] ;  /* 0x00007300ff0e77ac */ /* 0x001e220008000800 */
[----:B------:R-:W-:Y:S01]  /*0110*/  VIADD R7, R2, UR4 ;  /* 0x0000000402077c36 */ /* 0x000fe20008000000 */
[----:B------:R-:W-:Y:S10]  /*0120*/  BSSY.RECONVERGENT B0, `(.L_x_0) ;  /* 0x0000034000007945 */ /* 0x000ff40003800200 */
[----:B-1-34-:R-:W1:Y:S01]  /*0130*/  @!P0 S2R R4, SR_CgaCtaId ;  /* 0x0000000000048919 */ /* 0x01ae620000008800 */
[----:B------:R-:W-:-:S02]  /*0140*/  @!P0 MOV R3, 0x400 ;  /* 0x0000040000038802 */ /* 0x000fc40000000f00 */
[----:B0-----:R-:W-:Y:S02]  /*0150*/  ISETP.GE.AND P1, PT, R7, UR14, PT ;  /* 0x0000000e07007c0c */ /* 0x001fe4000bf26270 */
[----:B-1----:R-:W-:-:S05]  /*0160*/  @!P0 LEA R3, R4, R3, 0x18 ;  /* 0x0000000304038211 */ /* 0x002fca00078ec0ff */
[----:B------:R0:W-:Y:S01]  /*0170*/  @!P0 STS.64 [R3+0x800], RZ ;  /* 0x000800ff03008388 */ /* 0x0001e20000000a00 */
[----:B------:R-:W-:Y:S06]  /*0180*/  BAR.SYNC.DEFER_BLOCKING 0x0 ;  /* 0x0000000000007b1d */ /* 0x000fec0000010000 */
[----:B------:R-:W-:Y:S05]  /*0190*/  @P1 BRA `(.L_x_1) ;  /* 0x0000000000b01947 */ /* 0x000fea0003800000 */
[----:B------:R-:W1:Y:S02]  /*01a0*/  LDC.64 R4, c[0x0][0x380] ;  /* 0x0000e000ff047b82 */ /* 0x000e640000000a00 */
[----:B-1----:R-:W-:-:S05]  /*01b0*/  IMAD.WIDE R4, R7, 0x4, R4 ;  /* 0x0000000407047825 */ /* 0x002fca00078e0204 */
[----:B------:R-:W0:Y:S02]  /*01c0*/  LDG.E R8, desc[UR12][R4.64] ;  /* 0x0000000c04087981 */ /* 0x000e24000c1e1900 */
[----:B0-----:R-:W-:-:S04]  /*01d0*/  LEA.HI R3, R8, 0x80000000, RZ, 0x1 ;  /* 0x8000000008037811 */ /* 0x001fc800078f08ff */
[----:B------:R-:W-:-:S13]  /*01e0*/  LOP3.LUT P1, RZ, R3, UR5, R8, 0x48, !PT ;  /* 0x0000000503ff7c12 */ /* 0x000fda000f824808 */
[----:B------:R-:W-:Y:S05]  /*01f0*/  @!P1 BRA `(.L_x_2) ;  /* 0x00000000004c9947 */ /* 0x000fea0003800000 */
[----:B------:R-:W0:Y:S01]  /*0200*/  S2R R6, SR_LANEID ;  /* 0x0000000000067919 */ /* 0x000e220000000000 */
[----:B------:R-:W1:Y:S01]  /*0210*/  S2UR UR9, SR_CgaCtaId ;  /* 0x00000000000979c3 */ /* 0x000e620000008800 */
[----:B------:R-:W-:Y:S01]  /*0220*/  VOTEU.ANY UR11, UPT, PT ;  /* 0x00000000000b7886 */ /* 0x000fe200038e0100 */
[----:B------:R-:W-:Y:S01]  /*0230*/  UMOV UR8, 0x400 ;  /* 0x0000040000087882 */ /* 0x000fe20000000000 */
[----:B------:R-:W0:Y:S01]  /*0240*/  FLO.U32 R5, UR11 ;  /* 0x0000000b00057d00 */ /* 0x000e2200080e0000 */
[----:B------:R-:W-:-:S07]  /*0250*/  UIADD3 UR7, UPT, UPT, UR8, 0x800, URZ ;  /* 0x0000080008077890 */ /* 0x000fce000fffe0ff */
[----:B------:R-:W2:Y:S01]  /*0260*/  POPC R4, UR11 ;  /* 0x0000000b00047d09 */ /* 0x000ea20008000000 */
[----:B-1----:R-:W-:Y:S02]  /*0270*/  ULEA UR7, UR9, UR7, 0x18 ;  /* 0x0000000709077291 */ /* 0x002fe4000f8ec0ff */
[----:B------:R-:W-:Y:S01]  /*0280*/  ULEA UR8, UR9, UR8, 0x18 ;  /* 0x0000000809087291 */ /* 0x000fe2000f8ec0ff */
[----:B0-----:R-:W-:Y:S02]  /*0290*/  ISETP.EQ.U32.AND P1, PT, R5, R6, PT ;  /* 0x000000060500720c */ /* 0x001fe40003f22070 */
[----:B------:R-:W0:Y:S11]  /*02a0*/  S2R R6, SR_LTMASK ;  /* 0x0000000000067919 */ /* 0x000e360000003900 */
[----:B--2---:R-:W1:Y:S01]  /*02b0*/  @P1 ATOMS.ADD R4, [UR7], R4 ;  /* 0x00000004ff04198c */ /* 0x004e620008000007 */
[----:B0-----:R-:W-:-:S03]  /*02c0*/  LOP3.LUT R6, R6, UR11, RZ, 0xc0, !PT ;  /* 0x0000000b06067c12 */ /* 0x001fc6000f8ec0ff */
[----:B-1----:R-:W0:Y:S03]  /*02d0*/  SHFL.IDX PT, R3, R4, R5, 0x1f ;  /* 0x00001f0504037589 */ /* 0x002e2600000e0000 */
[----:B------:R-:W0:Y:S02]  /*02e0*/  POPC R6, R6 ;  /* 0x0000000600067309 */ /* 0x000e240000000000 */
[----:B0-----:R-:W-:-:S05]  /*02f0*/  IMAD.IADD R3, R3, 0x1, R6 ;  /* 0x0000000103037824 */ /* 0x001fca00078e0206 */
[----:B------:R-:W-:-:S05]  /*0300*/  LEA R3, R3, UR8, 0x2 ;  /* 0x0000000803037c11 */ /* 0x000fca000f8e10ff */
[----:B------:R1:W-:Y:S01]  /*0310*/  STS [R3], R8 ;  /* 0x0000000803007388 */ /* 0x0003e20000000800 */
[----:B------:R-:W-:Y:S05]  /*0320*/  BRA `(.L_x_1) ;  /* 0x00000000004c7947 */ /* 0x000fea0003800000 */
.L_x_2:
[----:B------:R-:W0:Y:S01]  /*0330*/  S2R R6, SR_LANEID ;  /* 0x0000000000067919 */ /* 0x000e220000000000 */
[----:B------:R-:W1:Y:S01]  /*0340*/  S2UR UR9, SR_CgaCtaId ;  /* 0x00000000000979c3 */ /* 0x000e620000008800 */
[----:B------:R-:W-:Y:S01]  /*0350*/  VOTEU.ANY UR11, UPT, PT ;  /* 0x00000000000b7886 */ /* 0x000fe200038e0100 */
[----:B------:R-:W-:Y:S01]  /*0360*/  UMOV UR8, 0x400 ;  /* 0x0000040000087882 */ /* 0x000fe20000000000 */
[----:B------:R-:W0:Y:S01]  /*0370*/  FLO.U32 R5, UR11 ;  /* 0x0000000b00057d00 */ /* 0x000e2200080e0000 */
[----:B------:R-:W-:-:S07]  /*0380*/  UIADD3 UR7, UPT, UPT, UR8, 0x804, URZ ;  /* 0x0000080408077890 */ /* 0x000fce000fffe0ff */
[----:B------:R-:W2:Y:S01]  /*0390*/  POPC R4, UR11 ;  /* 0x0000000b00047d09 */ /* 0x000ea20008000000 */
[----:B-1----:R-:W-:Y:S01]  /*03a0*/  ULEA UR7, UR9, UR7, 0x18 ;  /* 0x0000000709077291 */ /* 0x002fe2000f8ec0ff */
[----:B0-----:R-:W-:Y:S02]  /*03b0*/  ISETP.EQ.U32.AND P1, PT, R5, R6, PT ;  /* 0x000000060500720c */ /* 0x001fe40003f22070 */
[----:B------:R-:W0:Y:S11]  /*03c0*/  S2R R6, SR_LTMASK ;  /* 0x0000000000067919 */ /* 0x000e360000003900 */
[----:B--2---:R-:W1:Y:S01]  /*03d0*/  @P1 ATOMS.ADD R4, [UR7], R4 ;  /* 0x00000004ff04198c */ /* 0x004e620008000007 */
[----:B------:R-:W-:-:S04]  /*03e0*/  UIADD3 UR7, UPT, UPT, UR8, 0x400, URZ ;  /* 0x0000040008077890 */ /* 0x000fc8000fffe0ff */
[----:B------:R-:W-:Y:S01]  /*03f0*/  ULEA UR7, UR9, UR7, 0x18 ;  /* 0x0000000709077291 */ /* 0x000fe2000f8ec0ff */
[----:B0-----:R-:W-:Y:S01]  /*0400*/  LOP3.LUT R6, R6, UR11, RZ, 0xc0, !PT ;  /* 0x0000000b06067c12 */ /* 0x001fe2000f8ec0ff */
[----:B-1----:R-:W0:Y:S05]  /*0410*/  SHFL.IDX PT, R3, R4, R5, 0x1f ;  /* 0x00001f0504037589 */ /* 0x002e2a00000e0000 */
[----:B------:R-:W0:Y:S02]  /*0420*/  POPC R6, R6 ;  /* 0x0000000600067309 */ /* 0x000e240000000000 */
[----:B0-----:R-:W-:-:S05]  /*0430*/  IMAD.IADD R3, R3, 0x1, R6 ;  /* 0x0000000103037824 */ /* 0x001fca00078e0206 */
[----:B------:R-:W-:-:S05]  /*0440*/  LEA R3, R3, UR7, 0x2 ;  /* 0x0000000703037c11 */ /* 0x000fca000f8e10ff */
[----:B------:R2:W-:Y:S02]  /*0450*/  STS [R3], R8 ;  /* 0x0000000803007388 */ /* 0x0005e40000000800 */
.L_x_1:
[----:B------:R-:W-:Y:S05]  /*0460*/  BSYNC.RECONVERGENT B0 ;  /* 0x0000000000007941 */ /* 0x000fea0003800200 */
.L_x_0:
[----:B------:R-:W3:Y:S01]  /*0470*/  S2R R15, SR_CgaCtaId ;  /* 0x00000000000f7919 */ /* 0x000ee20000008800 */
[----:B------:R-:W-:Y:S01]  /*0480*/  MOV R10, 0x400 ;  /* 0x00000400000a7802 */ /* 0x000fe20000000f00 */
[----:B------:R-:W-:Y:S01]  /*0490*/  BSSY.RECONVERGENT B0, `(.L_x_3) ;  /* 0x000000f000007945 */ /* 0x000fe20003800200 */
[----:B------:R-:W-:Y:S02]  /*04a0*/  BAR.SYNC.DEFER_BLOCKING 0x0 ;  /* 0x0000000000007b1d */ /* 0x000fe40000010000 */
[----:B---3--:R-:W-:-:S04]  /*04b0*/  LEA R17, R15, R10, 0x18 ;  /* 0x0000000a0f117211 */ /* 0x008fc800078ec0ff */
[----:B------:R-:W-:Y:S05]  /*04c0*/  @P0 BRA `(.L_x_4) ;  /* 0x00000000002c0947 */ /* 0x000fea0003800000 */
[----:B------:R-:W3:Y:S01]  /*04d0*/  S2UR UR8, SR_CgaCtaId ;  /* 0x00000000000879c3 */ /* 0x000ee20000008800 */
[----:B------:R-:W-:-:S07]  /*04e0*/  UMOV UR7, 0x400 ;  /* 0x0000040000077882 */ /* 0x000fce0000000000 */
[----:B------:R-:W4:Y:S08]  /*04f0*/  LDC.64 R4, c[0x0][0x3a0] ;  /* 0x0000e800ff047b82 */ /* 0x000f300000000a00 */
[----:B------:R-:W5:Y:S01]  /*0500*/  LDC.64 R6, c[0x0][0x3a8] ;  /* 0x0000ea00ff067b82 */ /* 0x000f620000000a00 */
[----:B---3--:R-:W-:-:S09]  /*0510*/  ULEA UR7, UR8, UR7, 0x18 ;  /* 0x0000000708077291 */ /* 0x008fd2000f8ec0ff */
[----:B012---:R-:W4:Y:S04]  /*0520*/  LDS R3, [UR7+0x800] ;  /* 0x00080007ff037984 */ /* 0x007f280008000800 */
[----:B------:R-:W5:Y:S04]  /*0530*/  LDS R9, [UR7+0x804] ;  /* 0x00080407ff097984 */ /* 0x000f680008000800 */
[----:B----4-:R-:W2:Y:S04]  /*0540*/  ATOMG.E.ADD.STRONG.GPU PT, R3, desc[UR12][R4.64], R3 ;  /* 0x80000003040379a8 */ /* 0x010ea800081ef10c */
[----:B-----5:R-:W3:Y:S04]  /*0550*/  ATOMG.E.ADD.STRONG.GPU PT, R6, desc[UR12][R6.64], R9 ;  /* 0x80000009060679a8 */ /* 0x020ee800081ef10c */
[----:B--2---:R4:W-:Y:S04]  /*0560*/  STS [UR7+0x808], R3 ;  /* 0x00080803ff007988 */ /* 0x0049e80008000807 */
[----:B---3--:R4:W-:Y:S02]  /*0570*/  STS [UR7+0x80c], R6 ;  /* 0x00080c06ff007988 */ /* 0x0089e40008000807 */
.L_x_4:
[----:B------:R-:W-:Y:S05]  /*0580*/  BSYNC.RECONVERGENT B0 ;  /* 0x0000000000007941 */ /* 0x000fea0003800200 */
.L_x_3:
[----:B------:R-:W-:Y:S06]  /*0590*/  BAR.SYNC.DEFER_BLOCKING 0x0 ;  /* 0x0000000000007b1d */ /* 0x000fec0000010000 */
[----:B------:R-:W-:Y:S01]  /*05a0*/  BSSY.RECONVERGENT B0, `(.L_x_5) ;  /* 0x0000011000007945 */ /* 0x000fe20003800200 */
[----:B012-4-:R-:W0:Y:S04]  /*05b0*/  LDS R3, [R17+0x800] ;  /* 0x0008000011037984 */ /* 0x017e280000000800 */
[----:B------:R-:W1:Y:S01]  /*05c0*/  LDS R11, [R17+0x804] ;  /* 0x00080400110b7984 */ /* 0x000e620000000800 */
[----:B0-----:R-:W-:-:S02]  /*05d0*/  ISETP.GE.AND P1, PT, R0, R3, PT ;  /* 0x000000030000720c */ /* 0x001fc40003f26270 */
[----:B-1----:R-:W-:-:S11]  /*05e0*/  ISETP.GE.AND P0, PT, R0, R11, PT ;  /* 0x0000000b0000720c */ /* 0x002fd60003f06270 */
[----:B------:R-:W-:Y:S05]  /*05f0*/  @P1 BRA `(.L_x_6) ;  /* 0x00000000002c1947 */ /* 0x000fea0003800000 */
[----:B------:R0:W1:Y:S01]  /*0600*/  LDS R13, [R17+0x808] ;  /* 0x00080800110d7984 */ /* 0x0000620000000800 */
[----:B------:R-:W2:Y:S01]  /*0610*/  LDC.64 R6, c[0x0][0x388] ;  /* 0x0000e200ff067b82 */ /* 0x000ea20000000a00 */
[----:B------:R-:W-:-:S07]  /*0620*/  IMAD.MOV.U32 R8, RZ, RZ, R0 ;  /* 0x000000ffff087224 */ /* 0x000fce00078e0000 */
.L_x_7:
[C---:B---3--:R-:W-:Y:S02]  /*0630*/  IMAD R9, R8.reuse, 0x4, R17 ;  /* 0x0000000408097824 */ /* 0x048fe400078e0211 */
[C---:B-1----:R-:W-:Y:S02]  /*0640*/  IMAD.IADD R5, R8.reuse, 0x1, R13 ;  /* 0x0000000108057824 */ /* 0x042fe400078e020d */
[----:B------:R-:W-:Y:S02]  /*0650*/  VIADD R8, R8, UR10 ;  /* 0x0000000a08087c36 */ /* 0x000fe40008000000 */
[----:B------:R-:W1:Y:S01]  /*0660*/  LDS R9, [R9] ;  /* 0x0000000009097984 */ /* 0x000e620000000800 */
[----:B--2---:R-:W-:Y:S02]  /*0670*/  IMAD.WIDE R4, R5, 0x4, R6 ;  /* 0x0000000405047825 */ /* 0x004fe400078e0206 */
[----:B------:R-:W-:-:S03]  /*0680*/  ISETP.GE.AND P1, PT, R8, R3, PT ;  /* 0x000000030800720c */ /* 0x000fc60003f26270 */
[----:B-1----:R3:W-:Y:S10]  /*0690*/  STG.E desc[UR12][R4.64], R9 ;  /* 0x0000000904007986 */ /* 0x0027f4000c10190c */
[----:B------:R-:W-:Y:S05]  /*06a0*/  @!P1 BRA `(.L_x_7) ;  /* 0xfffffffc00e09947 */ /* 0x000fea000383ffff */
.L_x_6:
[----:B------:R-:W-:Y:S05]  /*06b0*/  BSYNC.RECONVERGENT B0 ;  /* 0x0000000000007941 */ /* 0x000fea0003800200 */
.L_x_5:
[----:B------:R-:W-:Y:S04]  /*06c0*/  BSSY.RECONVERGENT B0, `(.L_x_8) ;  /* 0x000000f000007945 */ /* 0x000fe80003800200 */
[----:B------:R-:W-:Y:S05]  /*06d0*/  @P0 BRA `(.L_x_9) ;  /* 0x0000000000340947 */ /* 0x000fea0003800000 */
[----:B---3--:R1:W2:Y:S01]  /*06e0*/  LDS R9, [R17+0x80c] ;  /* 0x00080c0011097984 */ /* 0x0082a20000000800 */
[----:B------:R-:W3:Y:S01]  /*06f0*/  LDC.64 R6, c[0x0][0x390] ;  /* 0x0000e400ff067b82 */ /* 0x000ee20000000a00 */
[----:B------:R-:W-:Y:S02]  /*0700*/  VIADD R10, R10, 0x400 ;  /* 0x000004000a0a7836 */ /* 0x000fe40000000000 */
[----:B------:R-:W-:-:S03]  /*0710*/  IMAD.MOV.U32 R8, RZ, RZ, R0 ;  /* 0x000000ffff087224 */ /* 0x000fc600078e0000 */
[----:B------:R-:W-:-:S07]  /*0720*/  LEA R15, R15, R10, 0x18 ;  /* 0x0000000a0f0f7211 */ /* 0x000fce00078ec0ff */
.L_x_10:
[C---:B----4-:R-:W-:Y:S02]  /*0730*/  IMAD R3, R8.reuse, 0x4, R15 ;  /* 0x0000000408037824 */ /* 0x050fe400078e020f */
[C---:B--2---:R-:W-:Y:S02]  /*0740*/  IMAD.IADD R5, R8.reuse, 0x1, R9 ;  /* 0x0000000108057824 */ /* 0x044fe400078e0209 */
[----:B------:R-:W-:Y:S02]  /*0750*/  VIADD R8, R8, UR10 ;  /* 0x0000000a08087c36 */ /* 0x000fe40008000000 */
[----:B------:R-:W2:Y:S01]  /*0760*/  LDS R3, [R3] ;  /* 0x0000000003037984 */ /* 0x000ea20000000800 */
[----:B---3--:R-:W-:Y:S02]  /*0770*/  IMAD.WIDE R4, R5, 0x4, R6 ;  /* 0x0000000405047825 */ /* 0x008fe400078e0206 */
[----:B------:R-:W-:-:S03]  /*0780*/  ISETP.GE.AND P0, PT, R8, R11, PT ;  /* 0x0000000b0800720c */ /* 0x000fc60003f06270 */
[----:B--2---:R4:W-:Y:S10]  /*0790*/  STG.E desc[UR12][R4.64], R3 ;  /* 0x0000000304007986 */ /* 0x0049f4000c10190c */
[----:B------:R-:W-:Y:S05]  /*07a0*/  @!P0 BRA `(.L_x_10) ;  /* 0xfffffffc00e08947 */ /* 0x000fea000383ffff */
.L_x_9:
[----:B------:R-:W-:Y:S05]  /*07b0*/  BSYNC.RECONVERGENT B0 ;  /* 0x0000000000007941 */ /* 0x000fea0003800200 */
.L_x_8:
[----:B------:R-:W-:Y:S01]  /*07c0*/  BAR.SYNC.DEFER_BLOCKING 0x0 ;  /* 0x0000000000007b1d */ /* 0x000fe20000010000 */
[----:B------:R-:W-:-:S04]  /*07d0*/  UIADD3 UR4, UPT, UPT, UR6, UR4, URZ ;  /* 0x0000000406047290 */ /* 0x000fc8000fffe0ff */
[----:B------:R-:W-:-:S09]  /*07e0*/  UISETP.GE.AND UP0, UPT, UR4, UR14, UPT ;  /* 0x0000000e0400728c */ /* 0x000fd2000bf06270 */
[----:B------:R-:W-:Y:S05]  /*07f0*/  BRA.U !UP0, `(.L_x_11) ;  /* 0xfffffff9083c7547 */ /* 0x000fea000b83ffff */
[----:B------:R-:W-:Y:S05]  /*0800*/  EXIT ;  /* 0x000000000000794d */ /* 0x000fea0003800000 */
.L_x_12:
[----:B------:R-:W-:-:S00]  /*0810*/  BRA `(.L_x_12) ;  /* 0xfffffffc00fc7947 */ /* 0x000fc0000383ffff */
[----:B------:R-:W-:-:S00]  /*0820*/  NOP ;  /* 0x0000000000007918 */ /* 0x000fc00000000000 */
        /* <DEDUP_REMOVED lines=13> */
.L_x_24:


//--------------------- .text._Z16partition_kernelPKfPfS1_iiPiS2_ --------------------------
	.section	.text._Z16partition_kernelPKfPfS1_iiPiS2_,"ax",@progbits
	.align	128
        .global         _Z16partition_kernelPKfPfS1_iiPiS2_
        .type           _Z16partition_kernelPKfPfS1_iiPiS2_,@function
        .size           _Z16partition_kernelPKfPfS1_iiPiS2_,(.L_x_25 - _Z16partition_kernelPKfPfS1_iiPiS2_)
        .other          _Z16partition_kernelPKfPfS1_iiPiS2_,@"STO_CUDA_ENTRY STV_DEFAULT"
_Z16partition_kernelPKfPfS1_iiPiS2_:
.text._Z16partition_kernelPKfPfS1_iiPiS2_:
[----:B------:R-:W-:Y:S01]  /*0000*/  LDC R1, c[0x0][0x37c] ;  /* 0x0000df00ff017b82 */ /* 0x000fe20000000800 */
[----:B------:R-:W0:Y:S07]  /*0010*/  S2R R9, SR_TID.X ;  /* 0x0000000000097919 */ /* 0x000e2e0000002100 */
[----:B------:R-:W0:Y:S01]  /*0020*/  S2UR UR4, SR_CTAID.X ;  /* 0x00000000000479c3 */ /* 0x000e220000002500 */
[----:B------:R-:W1:Y:S07]  /*0030*/  LDCU UR5, c[0x0][0x398] ;  /* 0x00007300ff0577ac */ /* 0x000e6e0008000800 */
[----:B------:R-:W0:Y:S02]  /*0040*/  LDC R0, c[0x0][0x360] ;  /* 0x0000d800ff007b82 */ /* 0x000e240000000800 */
[----:B0-----:R-:W-:-:S05]  /*0050*/  IMAD R9, R0, UR4, R9 ;  /* 0x0000000400097c24 */ /* 0x001fca000f8e0209 */
[----:B-1----:R-:W-:-:S13]  /*0060*/  ISETP.GE.AND P0, PT, R9, UR5, PT ;  /* 0x0000000509007c0c */ /* 0x002fda000bf06270 */
[----:B------:R-:W-:Y:S05]  /*0070*/  @P0 EXIT ;  /* 0x000000000000094d */ /* 0x000fea0003800000 */
[----:B------:R-:W0:Y:S01]  /*0080*/  LDC.64 R2, c[0x0][0x380] ;  /* 0x0000e000ff027b82 */ /* 0x000e220000000a00 */
[----:B------:R-:W1:Y:S01]  /*0090*/  LDCU UR6, c[0x0][0x370] ;  /* 0x00006e00ff0677ac */ /* 0x000e620008000800 */
[----:B------:R-:W2:Y:S06]  /*00a0*/  LDCU UR4, c[0x0][0x39c] ;  /* 0x00007380ff0477ac */ /* 0x000eac0008000800 */
[----:B------:R-:W3:Y:S01]  /*00b0*/  LDC.64 R4, c[0x0][0x388] ;  /* 0x0000e200ff047b82 */ /* 0x000ee20000000a00 */
[----:B------:R-:W-:Y:S01]  /*00c0*/  UMOV UR5, 0x1 ;  /* 0x0000000100057882 */ /* 0x000fe20000000000 */
[----:B------:R-:W4:Y:S01]  /*00d0*/  LDCU.64 UR8, c[0x0][0x358] ;  /* 0x00006b00ff0877ac */ /* 0x000f220008000a00 */
[----:B------:R-:W0:Y:S05]  /*00e0*/  LDCU UR7, c[0x0][0x398] ;  /* 0x00007300ff0777ac */ /* 0x000e2a0008000800 */
[----:B------:R-:W0:Y:S01]  /*00f0*/  LDC.64 R6, c[0x0][0x390] ;  /* 0x0000e400ff067b82 */ /* 0x000e220000000a00 */
[----:B-1----:R-:W-:Y:S01]  /*0100*/  IMAD R0, R0, UR6, RZ ;  /* 0x0000000600007c24 */ /* 0x002fe2000f8e02ff */
[----:B--2---:R-:W-:-:S12]  /*0110*/  USHF.L.U32 UR4, UR5, UR4, URZ ;  /* 0x0000000405047299 */ /* 0x004fd800080006ff */
.L_x_16:
[----:B0-----:R-:W-:-:S05]  /*0120*/  IMAD.WIDE R10, R9, 0x4, R2 ;  /* 0x00000004090a7825 */ /* 0x001fca00078e0202 */
[----:B-1--4-:R-:W2:Y:S01]  /*0130*/  LDG.E R8, desc[UR8][R10.64] ;  /* 0x000000080a087981 */ /* 0x012ea2000c1e1900 */
[----:B------:R-:W-:Y:S01]  /*0140*/  IMAD.IADD R9, R0, 0x1, R9 ;  /* 0x0000000100097824 */ /* 0x000fe200078e0209 */
[----:B------:R-:W-:Y:S04]  /*0150*/  BSSY.RECONVERGENT B0, `(.L_x_13) ;  /* 0x0000022000007945 */ /* 0x000fe80003800200 */
[----:B------:R-:W-:Y:S02]  /*0160*/  ISETP.GE.AND P0, PT, R9, UR7, PT ;  /* 0x0000000709007c0c */ /* 0x000fe4000bf06270 */
[----:B--2---:R-:W-:-:S04]  /*0170*/  LEA.HI R13, R8, 0x80000000, RZ, 0x1 ;  /* 0x80000000080d7811 */ /* 0x004fc800078f08ff */
[----:B------:R-:W-:-:S13]  /*0180*/  LOP3.LUT P1, RZ, R13, UR4, R8, 0x48, !PT ;  /* 0x000000040dff7c12 */ /* 0x000fda000f824808 */
[----:B------:R-:W-:Y:S05]  /*0190*/  @!P1 BRA `(.L_x_14) ;  /* 0x00000000003c9947 */ /* 0x000fea0003800000 */
[----:B------:R-:W0:Y:S01]  /*01a0*/  S2R R13, SR_LANEID ;  /* 0x00000000000d7919 */ /* 0x000e220000000000 */
[----:B------:R-:W-:Y:S01]  /*01b0*/  VOTEU.ANY UR5, UPT, PT ;  /* 0x0000000000057886 */ /* 0x000fe200038e0100 */
[----:B------:R-:W1:Y:S01]  /*01c0*/  LDC.64 R10, c[0x0][0x3a0] ;  /* 0x0000e800ff0a7b82 */ /* 0x000e620000000a00 */
[----:B------:R-:W0:Y:S08]  /*01d0*/  FLO.U32 R14, UR5 ;  /* 0x00000005000e7d00 */ /* 0x000e3000080e0000 */
[----:B------:R-:W1:Y:S01]  /*01e0*/  POPC R15, UR5 ;  /* 0x00000005000f7d09 */ /* 0x000e620008000000 */
[----:B0-----:R-:W-:-:S13]  /*01f0*/  ISETP.EQ.U32.AND P1, PT, R14, R13, PT ;  /* 0x0000000d0e00720c */ /* 0x001fda0003f22070 */
[----:B-1----:R-:W2:Y:S01]  /*0200*/  @P1 ATOMG.E.ADD.STRONG.GPU PT, R11, desc[UR8][R10.64], R15 ;  /* 0x8000000f0a0b19a8 */ /* 0x002ea200081ef108 */
[----:B------:R-:W0:Y:S02]  /*0210*/  S2R R12, SR_LTMASK ;  /* 0x00000000000c7919 */ /* 0x000e240000003900 */
[----:B0-----:R-:W-:-:S06]  /*0220*/  LOP3.LUT R16, R12, UR5, RZ, 0xc0, !PT ;  /* 0x000000050c107c12 */ /* 0x001fcc000f8ec0ff */
[----:B------:R-:W0:Y:S01]  /*0230*/  POPC R16, R16 ;  /* 0x0000001000107309 */ /* 0x000e220000000000 */
[----:B--2---:R-:W0:Y:S02]  /*0240*/  SHFL.IDX PT, R13, R11, R14, 0x1f ;  /* 0x00001f0e0b0d7589 */ /* 0x004e2400000e0000 */
[----:B0-----:R-:W-:-:S04]  /*0250*/  IMAD.IADD R13, R13, 0x1, R16 ;  /* 0x000000010d0d7824 */ /* 0x001fc800078e0210 */
[----:B---3--:R-:W-:-:S05]  /*0260*/  IMAD.WIDE R12, R13, 0x4, R4 ;  /* 0x000000040d0c7825 */ /* 0x008fca00078e0204 */
[----:B------:R0:W-:Y:S01]  /*0270*/  STG.E desc[UR8][R12.64], R8 ;  /* 0x000000080c007986 */ /* 0x0001e2000c101908 */
[----:B------:R-:W-:Y:S05]  /*0280*/  BRA `(.L_x_15) ;  /* 0x0000000000387947 */ /* 0x000fea0003800000 */
.L_x_14:
        /* <DEDUP_REMOVED lines=12> */
[----:B------:R-:W-:-:S05]  /*0350*/  IMAD.WIDE R12, R13, 0x4, R6 ;  /* 0x000000040d0c7825 */ /* 0x000fca00078e0206 */
[----:B------:R1:W-:Y:S02]  /*0360*/  STG.E desc[UR8][R12.64], R8 ;  /* 0x000000080c007986 */ /* 0x0003e4000c101908 */
.L_x_15:
[----:B------:R-:W-:Y:S05]  /*0370*/  BSYNC.RECONVERGENT B0 ;  /* 0x0000000000007941 */ /* 0x000fea0003800200 */
.L_x_13:
[----:B------:R-:W-:Y:S05]  /*0380*/  @!P0 BRA `(.L_x_16) ;  /* 0xfffffffc00648947 */ /* 0x000fea000383ffff */
[----:B------:R-:W-:Y:S05]  /*0390*/  EXIT ;  /* 0x000000000000794d */ /* 0x000fea0003800000 */
.L_x_17:
        /* <DEDUP_REMOVED lines=14> */
.L_x_25:


//--------------------- .text._Z17count_bits_kernelPKfiiPi --------------------------
	.section	.text._Z17count_bits_kernelPKfiiPi,"ax",@progbits
	.align	128
        .global         _Z17count_bits_kernelPKfiiPi
        .type           _Z17count_bits_kernelPKfiiPi,@function
        .size           _Z17count_bits_kernelPKfiiPi,(.L_x_26 - _Z17count_bits_kernelPKfiiPi)
        .other          _Z17count_bits_kernelPKfiiPi,@"STO_CUDA_ENTRY STV_DEFAULT"
_Z17count_bits_kernelPKfiiPi:
.text._Z17count_bits_kernelPKfiiPi:
[----:B------:R-:W-:Y:S01]  /*0000*/  LDC R1, c[0x0][0x37c] ;  /* 0x0000df00ff017b82 */ /* 0x000fe20000000800 */
[----:B------:R-:W0:Y:S07]  /*0010*/  S2R R12, SR_TID.X ;  /* 0x00000000000c7919 */ /* 0x000e2e0000002100 */
[----:B------:R-:W1:Y:S01]  /*0020*/  S2UR UR5, SR_CgaCtaId ;  /* 0x00000000000579c3 */ /* 0x000e620000008800 */
[----:B------:R-:W2:Y:S01]  /*0030*/  LDCU UR7, c[0x0][0x388] ;  /* 0x00007100ff0777ac */ /* 0x000ea20008000800 */
[----:B------:R-:W-:Y:S01]  /*0040*/  BSSY.RECONVERGENT B0, `(.L_x_18) ;  /* 0x000001e000007945 */ /* 0x000fe20003800200 */
[----:B------:R-:W-:Y:S01]  /*0050*/  UMOV UR4, 0x400 ;  /* 0x0000040000047882 */ /* 0x000fe20000000000 */
[----:B------:R-:W3:Y:S04]  /*0060*/  LDCU UR8, c[0x0][0x388] ;  /* 0x00007100ff0877ac */ /* 0x000ee80008000800 */
[----:B------:R-:W4:Y:S08]  /*0070*/  S2UR UR6, SR_CTAID.X ;  /* 0x00000000000679c3 */ /* 0x000f300000002500 */
[----:B------:R-:W4:Y:S01]  /*0080*/  LDC R7, c[0x0][0x360] ;  /* 0x0000d800ff077b82 */ /* 0x000f220000000800 */
[----:B-1----:R-:W-:-:S06]  /*0090*/  ULEA UR4, UR5, UR4, 0x18 ;  /* 0x0000000405047291 */ /* 0x002fcc000f8ec0ff */
[C---:B0-----:R-:W-:Y:S02]  /*00a0*/  LEA R6, R12.reuse, UR4, 0x2 ;  /* 0x000000040c067c11 */ /* 0x041fe4000f8e10ff */
[----:B------:R-:W-:-:S03]  /*00b0*/  ISETP.NE.AND P1, PT, R12, RZ, PT ;  /* 0x000000ff0c00720c */ /* 0x000fc60003f25270 */
[----:B------:R0:W-:Y:S01]  /*00c0*/  STS [R6], RZ ;  /* 0x000000ff06007388 */ /* 0x0001e20000000800 */
[C---:B----4-:R-:W-:Y:S01]  /*00d0*/  IMAD R0, R7.reuse, UR6, R12 ;  /* 0x0000000607007c24 */ /* 0x050fe2000f8e020c */
[----:B------:R-:W-:-:S04]  /*00e0*/  ISETP.GE.U32.AND P0, PT, R7, 0x2, PT ;  /* 0x000000020700780c */ /* 0x000fc80003f06070 */
[----:B--2---:R-:W-:Y:S01]  /*00f0*/  ISETP.GE.AND P2, PT, R0, UR7, PT ;  /* 0x0000000700007c0c */ /* 0x004fe2000bf46270 */
[----:B------:R-:W1:-:S12]  /*0100*/  LDCU.64 UR6, c[0x0][0x358] ;  /* 0x00006b00ff0677ac */ /* 0x000e580008000a00 */
[----:B0--3--:R-:W-:Y:S05]  /*0110*/  @P2 BRA `(.L_x_19) ;  /* 0x0000000000402947 */ /* 0x009fea0003800000 */
[----:B------:R-:W0:Y:S01]  /*0120*/  LDC.64 R4, c[0x0][0x380] ;  /* 0x0000e000ff047b82 */ /* 0x000e220000000a00 */
[----:B------:R-:W2:Y:S01]  /*0130*/  LDCU UR5, c[0x0][0x38c] ;  /* 0x00007180ff0577ac */ /* 0x000ea20008000800 */
[----:B------:R-:W-:Y:S02]  /*0140*/  IMAD.MOV.U32 R8, RZ, RZ, 0x1 ;  /* 0x00000001ff087424 */ /* 0x000fe400078e00ff */
[----:B------:R-:W-:Y:S01]  /*0150*/  IMAD.MOV.U32 R9, RZ, RZ, RZ ;  /* 0x000000ffff097224 */ /* 0x000fe200078e00ff */
[----:B------:R-:W3:Y:S02]  /*0160*/  LDCU UR4, c[0x0][0x370] ;  /* 0x00006e00ff0477ac */ /* 0x000ee40008000800 */
[----:B--2---:R-:W-:Y:S01]  /*0170*/  SHF.L.U32 R8, R8, UR5, RZ ;  /* 0x0000000508087c19 */ /* 0x004fe200080006ff */
[----:B---3--:R-:W-:-:S07]  /*0180*/  IMAD R11, R7, UR4, RZ ;  /* 0x00000004070b7c24 */ /* 0x008fce000f8e02ff */
.L_x_20:
[----:B0-----:R-:W-:-:S06]  /*0190*/  IMAD.WIDE R2, R0, 0x4, R4 ;  /* 0x0000000400027825 */ /* 0x001fcc00078e0204 */
[----:B-1----:R-:W2:Y:S01]  /*01a0*/  LDG.E R3, desc[UR6][R2.64] ;  /* 0x0000000602037981 */ /* 0x002ea2000c1e1900 */
[----:B------:R-:W-:Y:S01]  /*01b0*/  IMAD.IADD R0, R11, 0x1, R0 ;  /* 0x000000010b007824 */ /* 0x000fe200078e0200 */
[----:B--2---:R-:W-:-:S04]  /*01c0*/  LEA.HI R10, R3, 0x80000000, RZ, 0x1 ;  /* 0x80000000030a7811 */ /* 0x004fc800078f08ff */
[----:B------:R-:W-:-:S13]  /*01d0*/  LOP3.LUT P2, RZ, R8, R10, R3, 0x60, !PT ;  /* 0x0000000a08ff7212 */ /* 0x000fda0007846003 */
[----:B------:R-:W-:-:S05]  /*01e0*/  @P2 VIADD R9, R9, 0x1 ;  /* 0x0000000109092836 */ /* 0x000fca0000000000 */
[----:B------:R2:W-:Y:S01]  /*01f0*/  @P2 STS [R6], R9 ;  /* 0x0000000906002388 */ /* 0x0005e20000000800 */
[----:B------:R-:W-:-:S13]  /*0200*/  ISETP.GE.AND P2, PT, R0, UR8, PT ;  /* 0x0000000800007c0c */ /* 0x000fda000bf46270 */
[----:B--2---:R-:W-:Y:S05]  /*0210*/  @!P2 BRA `(.L_x_20) ;  /* 0xfffffffc00dca947 */ /* 0x004fea000383ffff */
.L_x_19:
[----:B-1----:R-:W-:Y:S05]  /*0220*/  BSYNC.RECONVERGENT B0 ;  /* 0x0000000000007941 */ /* 0x002fea0003800200 */
.L_x_18:
[----:B------:R-:W-:Y:S06]  /*0230*/  BAR.SYNC.DEFER_BLOCKING 0x0 ;  /* 0x0000000000007b1d */ /* 0x000fec0000010000 */
[----:B------:R-:W-:Y:S05]  /*0240*/  @!P0 BRA `(.L_x_21) ;  /* 0x00000000002c8947 */ /* 0x000fea0003800000 */
.L_x_22:
[----:B------:R-:W-:-:S04]  /*0250*/  SHF.R.U32.HI R5, RZ, 0x1, R7 ;  /* 0x00000001ff057819 */ /* 0x000fc80000011607 */
[----:B------:R-:W-:-:S13]  /*0260*/  ISETP.GE.U32.AND P0, PT, R12, R5, PT ;  /* 0x000000050c00720c */ /* 0x000fda0003f06070 */
[----:B------:R-:W-:Y:S01]  /*0270*/  @!P0 IMAD R0, R5, 0x4, R6 ;  /* 0x0000000405008824 */ /* 0x000fe200078e0206 */
[----:B------:R-:W-:Y:S05]  /*0280*/  @!P0 LDS R3, [R6] ;  /* 0x0000000006038984 */ /* 0x000fea0000000800 */
[----:B------:R-:W0:Y:S02]  /*0290*/  @!P0 LDS R0, [R0] ;  /* 0x0000000000008984 */ /* 0x000e240000000800 */
[----:B0-----:R-:W-:-:S05]  /*02a0*/  @!P0 IMAD.IADD R3, R0, 0x1, R3 ;  /* 0x0000000100038824 */ /* 0x001fca00078e0203 */
[----:B------:R0:W-:Y:S01]  /*02b0*/  @!P0 STS [R6], R3 ;  /* 0x0000000306008388 */ /* 0x0001e20000000800 */
[----:B------:R-:W-:Y:S01]  /*02c0*/  BAR.SYNC.DEFER_BLOCKING 0x0 ;  /* 0x0000000000007b1d */ /* 0x000fe20000010000 */
[----:B------:R-:W-:Y:S01]  /*02d0*/  ISETP.GT.U32.AND P0, PT, R7, 0x3, PT ;  /* 0x000000030700780c */ /* 0x000fe20003f04070 */
[----:B------:R-:W-:-:S12]  /*02e0*/  IMAD.MOV.U32 R7, RZ, RZ, R5 ;  /* 0x000000ffff077224 */ /* 0x000fd800078e0005 */
[----:B0-----:R-:W-:Y:S05]  /*02f0*/  @P0 BRA `(.L_x_22) ;  /* 0xfffffffc00d40947 */ /* 0x001fea000383ffff */
.L_x_21:
[----:B------:R-:W-:Y:S05]  /*0300*/  @P1 EXIT ;  /* 0x000000000000194d */ /* 0x000fea0003800000 */
[----:B------:R-:W0:Y:S01]  /*0310*/  S2UR UR5, SR_CgaCtaId ;  /* 0x00000000000579c3 */ /* 0x000e220000008800 */
[----:B------:R-:W-:-:S07]  /*0320*/  UMOV UR4, 0x400 ;  /* 0x0000040000047882 */ /* 0x000fce0000000000 */
[----:B------:R-:W1:Y:S01]  /*0330*/  LDC.64 R2, c[0x0][0x390] ;  /* 0x0000e400ff027b82 */ /* 0x000e620000000a00 */
[----:B0-----:R-:W-:-:S09]  /*0340*/  ULEA UR4, UR5, UR4, 0x18 ;  /* 0x0000000405047291 */ /* 0x001fd2000f8ec0ff */
[----:B------:R-:W1:Y:S04]  /*0350*/  LDS R5, [UR4] ;  /* 0x00000004ff057984 */ /* 0x000e680008000800 */
[----:B-1----:R-:W-:Y:S01]  /*0360*/  REDG.E.ADD.STRONG.GPU desc[UR6][R2.64], R5 ;  /* 0x000000050200798e */ /* 0x002fe2000c12e106 */
[----:B------:R-:W-:Y:S05]  /*0370*/  EXIT ;  /* 0x000000000000794d */ /* 0x000fea0003800000 */
.L_x_23:
        /* <DEDUP_REMOVED lines=16> */
.L_x_26:


//--------------------- .nv.shared._Z26partition_kernel_optimizedPKfPfS1_iiPiS2_ --------------------------
	.section	.nv.shared._Z26partition_kernel_optimizedPKfPfS1_iiPiS2_,"aw",@nobits
	.sectionflags	@""
	.align	4
.nv.shared._Z26partition_kernel_optimizedPKfPfS1_iiPiS2_:
	.zero		3088


//--------------------- .nv.shared.reserved.0     --------------------------
	.section	.nv.shared.reserved.0,"aw",@nobits
	.weak		__nv_reservedSMEM_offset_0_alias
	.size		__nv_reservedSMEM_offset_0_alias, 0, 64
	.other		__nv_reservedSMEM_offset_0_alias,@"STO_CUDA_RESERVED_SHARED STV_DEFAULT"
__nv_reservedSMEM_offset_0_alias:
	.zero		0
	.zero		64


//--------------------- .nv.shared._Z17count_bits_kernelPKfiiPi --------------------------
	.section	.nv.shared._Z17count_bits_kernelPKfiiPi,"aw",@nobits
	.sectionflags	@""
	.align	4
.nv.shared._Z17count_bits_kernelPKfiiPi:
	.zero		2048


//--------------------- .nv.constant0._Z26partition_kernel_optimizedPKfPfS1_iiPiS2_ --------------------------
	.section	.nv.constant0._Z26partition_kernel_optimizedPKfPfS1_iiPiS2_,"a",@progbits
	.sectionflags	@""
	.align	4
.nv.constant0._Z26partition_kernel_optimizedPKfPfS1_iiPiS2_:
	.zero		944


//--------------------- .nv.constant0._Z16partition_kernelPKfPfS1_iiPiS2_ --------------------------
	.section	.nv.constant0._Z16partition_kernelPKfPfS1_iiPiS2_,"a",@progbits
	.sectionflags	@""
	.align	4
.nv.constant0._Z16partition_kernelPKfPfS1_iiPiS2_:
	.zero		944


//--------------------- .nv.constant0._Z17count_bits_kernelPKfiiPi --------------------------
	.section	.nv.constant0._Z17count_bits_kernelPKfiiPi,"a",@progbits
	.sectionflags	@""
	.align	4
.nv.constant0._Z17count_bits_kernelPKfiiPi:
	.zero		920


//--------------------- SYMBOLS --------------------------

	.type		.nv.reservedSmem.offset0,@object
	.size		.nv.reservedSmem.offset0,0x4
	.type		.nv.reservedSmem.cap,@object
	.size		.nv.reservedSmem.cap,0x4
